	.version 1.0
	.target compute_10, map_f64_to_f32
	//  compiled with /usr/local/cuda/open64/lib//be

	//-----------------------------------------------------------
	// Compiling /tmp/tmpxft_00002098_00000000-1.i (/tmp/ccI#.l8pNmJ)
	//-----------------------------------------------------------

	//-----------------------------------------------------------
	// Options:
	//-----------------------------------------------------------
	//  Target:ptx, ISA:compute_10, Endian:little, Pointer Size:64
	//  -O2	(Optimization level)
	//  -g0	(Debug level)
	//  -m2	(Report advisories)
	//-----------------------------------------------------------

	.file	1	"/tmp/tmpxft_00002098_00000000-5.gpu"
	.file	2	"/usr/lib/gcc/x86_64-linux-gnu/4.1.2/include/stddef.h"
	.file	3	"/usr/local/cuda/bin/../include/crt/device_runtime.h"
	.file	4	"/usr/local/cuda/bin/../include/host_defines.h"
	.file	5	"/usr/local/cuda/bin/../include/crt/storage_class.h"
	.file	6	"/usr/local/cuda/bin/../include/builtin_types.h"
	.file	7	"/usr/local/cuda/bin/../include/device_types.h"
	.file	8	"/usr/local/cuda/bin/../include/driver_types.h"
	.file	9	"/usr/local/cuda/bin/../include/texture_types.h"
	.file	10	"/usr/local/cuda/bin/../include/vector_types.h"
	.file	11	"/usr/local/cuda/bin/../include/device_launch_parameters.h"
	.file	12	"/home/wladimir/dump/test20.cu"
	.file	13	"/usr/local/cuda/bin/../include/common_functions.h"
	.file	14	"/usr/local/cuda/bin/../include/crt/func_macro.h"
	.file	15	"/usr/local/cuda/bin/../include/math_functions.h"
	.file	16	"/usr/local/cuda/bin/../include/device_functions.h"
	.file	17	"/usr/local/cuda/bin/../include/math_constants.h"
	.file	18	"/usr/local/cuda/bin/../include/sm_11_atomic_functions.h"
	.file	19	"/usr/local/cuda/bin/../include/texture_fetch_functions.h"
	.file	20	"/usr/local/cuda/bin/../include/math_functions_dbl_ptx1.h"


	.entry my_kernel
	{
	.reg .u32 $r0,$r1,$r2,$r3,$r4,$r5,$r6,$r7,$r8,$r9,$r10,$r11,$r12,$r13,$r14,$r15,$r16,$r17,$r18,$r19,$r20,$r21,$r22,$r23,
		  $r24, $r25, $r26, $r27, $r28, $r29;
	.reg .u64 $rd1;
	.param .u64 __cudaparm_x;
//	.param .u64 __cudaparm_y;
//	.loc	12	1	0
$LBB1_my_kernel:
//	.loc	12	3	0
//	trap;
//	bar.sync 1;
	ld.param.u64 	$rd1, [__cudaparm_x];


ld.local.s32   $r0,[$rd1+0];


ld.local.s32   $r1,[$rd1+4];


ld.local.s32   $r2,[$rd1+8];


ld.local.s32   $r3,[$rd1+12];


ld.local.s32   $r4,[$rd1+16];


ld.local.s32   $r5,[$rd1+20];


ld.local.s32   $r6,[$rd1+24];


ld.local.s32   $r7,[$rd1+28];


ld.local.s32   $r8,[$rd1+32];


ld.local.s32   $r9,[$rd1+36];


ld.local.s32   $r10,[$rd1+40];


ld.local.s32   $r11,[$rd1+44];


ld.local.s32   $r12,[$rd1+48];


ld.local.s32   $r13,[$rd1+52];


ld.local.s32   $r14,[$rd1+56];


ld.local.s32   $r15,[$rd1+60];


ld.local.s32   $r16,[$rd1+64];


ld.local.s32   $r17,[$rd1+68];


ld.local.s32   $r18,[$rd1+72];


ld.local.s32   $r19,[$rd1+76];


ld.local.s32   $r20,[$rd1+80];


ld.local.s32   $r21,[$rd1+84];


ld.local.s32   $r22,[$rd1+88];


ld.local.s32   $r23,[$rd1+92];


ld.local.s32   $r24,[$rd1+96];


ld.local.s32   $r25,[$rd1+100];


ld.local.s32   $r26,[$rd1+104];


ld.local.s32   $r27,[$rd1+108];


ld.local.s32   $r28,[$rd1+112];


ld.local.s32   $r29,[$rd1+116];


st.global.s32   [$rd1+0], $r0;


st.global.s32   [$rd1+4], $r1;


st.global.s32   [$rd1+8], $r2;


st.global.s32   [$rd1+12], $r3;


st.global.s32   [$rd1+16], $r4;


st.global.s32   [$rd1+20], $r5;


st.global.s32   [$rd1+24], $r6;


st.global.s32   [$rd1+28], $r7;


st.global.s32   [$rd1+32], $r8;


st.global.s32   [$rd1+36], $r9;


st.global.s32   [$rd1+40], $r10;


st.global.s32   [$rd1+44], $r11;


st.global.s32   [$rd1+48], $r12;


st.global.s32   [$rd1+52], $r13;


st.global.s32   [$rd1+56], $r14;


st.global.s32   [$rd1+60], $r15;


st.global.s32   [$rd1+64], $r16;


st.global.s32   [$rd1+68], $r17;


st.global.s32   [$rd1+72], $r18;


st.global.s32   [$rd1+76], $r19;


st.global.s32   [$rd1+80], $r20;


st.global.s32   [$rd1+84], $r21;


st.global.s32   [$rd1+88], $r22;


st.global.s32   [$rd1+92], $r23;


st.global.s32   [$rd1+96], $r24;


st.global.s32   [$rd1+100], $r25;


st.global.s32   [$rd1+104], $r26;


st.global.s32   [$rd1+108], $r27;


st.global.s32   [$rd1+112], $r28;


st.global.s32   [$rd1+116], $r29;


	exit;

	} // my_kernel


// ===== COMPILED SASS (sm_100) =====

	.target	sm_100

	.elftype	@"ET_EXEC"


//--------------------- .note.nv.tkinfo           --------------------------
	.section	.note.nv.tkinfo,"",@"SHT_NOTE"
	.sectionflags	@"SHF_NOTE_NV_TKINFO"
	.tkinfo
        /*0018*/ 	.word	0x00000002
        /*0030*/ 	.string	""
        /*0030*/ 	.string	"ptxas"
        /*0030*/ 	.string	"Cuda compilation tools, release 13.0, V13.0.88"
        /*0030*/ 	.string	"Build cuda_13.0.r13.0/compiler.36424714_0"
        /*0030*/ 	.string	"-arch sm_100 "



//--------------------- .note.nv.cuinfo           --------------------------
	.section	.note.nv.cuinfo,"",@"SHT_NOTE"
	.sectionflags	@"SHF_NOTE_NV_CUINFO"
        /*0018*/ 	.short	0x0002
        /*001a*/ 	.short	0x000a
        /*001c*/ 	.short	0x0082
	.zero		2


//--------------------- .nv.info                  --------------------------
	.section	.nv.info,"",@"SHT_CUDA_INFO"
	.align	4


	//----- nvinfo : EIATTR_REGCOUNT
	.align		4
        /*0000*/ 	.byte	0x04, 0x2f
        /*0002*/ 	.short	(.L_1 - .L_0)
	.align		4
.L_0:
        /*0004*/ 	.word	index@(my_kernel)
        /*0008*/ 	.word	0x00000020


	//----- nvinfo : EIATTR_FRAME_SIZE
	.align		4
.L_1:
        /*000c*/ 	.byte	0x04, 0x11
        /*000e*/ 	.short	(.L_3 - .L_2)
	.align		4
.L_2:
        /*0010*/ 	.word	index@(my_kernel)
        /*0014*/ 	.word	0x00000000


	//----- nvinfo : EIATTR_MIN_STACK_SIZE
	.align		4
.L_3:
        /*0018*/ 	.byte	0x04, 0x12
        /*001a*/ 	.short	(.L_5 - .L_4)
	.align		4
.L_4:
        /*001c*/ 	.word	index@(my_kernel)
        /*0020*/ 	.word	0x00000000
.L_5:


//--------------------- .nv.compat                --------------------------
	.section	.nv.compat,"",@"SHT_CUDA_COMPAT_INFO"
	.align	4
        /*0000*/ 	.byte	0x02, 0x09, 0x00, 0x00, 0x02, 0x02, 0x01, 0x00, 0x02, 0x05, 0x05, 0x00, 0x03, 0x07, 0x01, 0x01
        /*0010*/ 	.byte	0x02, 0x03, 0x00, 0x00, 0x02, 0x06, 0x01, 0x00, 0x04, 0x0b, 0x08, 0x00, 0x09, 0x00, 0x00, 0x00
        /*0020*/ 	.byte	0x00, 0x00, 0x00, 0x00


//--------------------- .nv.info.my_kernel        --------------------------
	.section	.nv.info.my_kernel,"",@"SHT_CUDA_INFO"
	.sectionflags	@""
	.align	4


	//----- nvinfo : EIATTR_CUDA_API_VERSION
	.align		4
        /*0000*/ 	.byte	0x04, 0x37
        /*0002*/ 	.short	(.L_7 - .L_6)
.L_6:
        /*0004*/ 	.word	0x00000082


	//----- nvinfo : EIATTR_KPARAM_INFO
	.align		4
.L_7:
        /*0008*/ 	.byte	0x04, 0x17
        /*000a*/ 	.short	(.L_9 - .L_8)
.L_8:
        /*000c*/ 	.word	0x00000000
        /*0010*/ 	.short	0x0000
        /*0012*/ 	.short	0x0000
        /*0014*/ 	.byte	0x00, 0xf0, 0x21, 0x00


	//----- nvinfo : EIATTR_SPARSE_MMA_MASK
	.align		4
.L_9:
        /*0018*/ 	.byte	0x03, 0x50
        /*001a*/ 	.short	0x0000


	//----- nvinfo : EIATTR_MAXREG_COUNT
	.align		4
        /*001c*/ 	.byte	0x03, 0x1b
        /*001e*/ 	.short	0x00ff


	//----- nvinfo : EIATTR_MERCURY_ISA_VERSION
	.align		4
        /*0020*/ 	.byte	0x03, 0x5f
        /*0022*/ 	.short	0x0101


	//----- nvinfo : EIATTR_VRC_CTA_INIT_COUNT
	.align		4
        /*0024*/ 	.byte	0x02, 0x4a
	.zero		1
	.zero		1


	//----- nvinfo : EIATTR_EXIT_INSTR_OFFSETS
	.align		4
        /*0028*/ 	.byte	0x04, 0x1c
        /*002a*/ 	.short	(.L_11 - .L_10)


	//   ....[0]....
.L_10:
        /*002c*/ 	.word	0x00000400


	//----- nvinfo : EIATTR_CBANK_PARAM_SIZE
	.align		4
.L_11:
        /*0030*/ 	.byte	0x03, 0x19
        /*0032*/ 	.short	0x0008


	//----- nvinfo : EIATTR_PARAM_CBANK
	.align		4
        /*0034*/ 	.byte	0x04, 0x0a
        /*0036*/ 	.short	(.L_13 - .L_12)
	.align		4
.L_12:
        /*0038*/ 	.word	index@(.nv.constant0.my_kernel)
        /*003c*/ 	.short	0x0380
        /*003e*/ 	.short	0x0008


	//----- nvinfo : EIATTR_SW_WAR
	.align		4
.L_13:
        /*0040*/ 	.byte	0x04, 0x36
        /*0042*/ 	.short	(.L_15 - .L_14)
.L_14:
        /*0044*/ 	.word	0x00000008
.L_15:


//--------------------- .nv.callgraph             --------------------------
	.section	.nv.callgraph,"",@"SHT_CUDA_CALLGRAPH"
	.align	4
	.sectionentsize	8
	.align		4
        /*0000*/ 	.word	0x00000000
	.align		4
        /*0004*/ 	.word	0xffffffff
	.align		4
        /*0008*/ 	.word	0x00000000
	.align		4
        /*000c*/ 	.word	0xfffffffe
	.align		4
        /*0010*/ 	.word	0x00000000
	.align		4
        /*0014*/ 	.word	0xfffffffd
	.align		4
        /*0018*/ 	.word	0x00000000
	.align		4
        /*001c*/ 	.word	0xfffffffc


//--------------------- .text.my_kernel           --------------------------
	.section	.text.my_kernel,"ax",@progbits
	.align	128
.text.my_kernel:
        .type           my_kernel,@function
        .size           my_kernel,(.L_x_1 - my_kernel)
        .other          my_kernel,@"STO_CUDA_ENTRY STV_DEFAULT"
my_kernel:
[----:B------:R-:W-:Y:S01]  /*0000*/  LDC R1, c[0x0][0x37c] ;  /* 0x0000df00ff017b82 */ /* 0x000fe20000000800 */
[----:B------:R-:W0:Y:S02]  /*0010*/  LDCU UR6, c[0x0][0x380] ;  /* 0x00007000ff0677ac */ /* 0x000e240008000800 */
[----:B0-----:R-:W2:Y:S04]  /*0020*/  LDL R5, [UR6] ;  /* 0x00000006ff057983 */ /* 0x001ea80008100800 */
[----:B------:R-:W3:Y:S04]  /*0030*/  LDL R7, [UR6+0x4] ;  /* 0x00000406ff077983 */ /* 0x000ee80008100800 */
[----:B------:R-:W4:Y:S04]  /*0040*/  LDL R9, [UR6+0x8] ;  /* 0x00000806ff097983 */ /* 0x000f280008100800 */
[----:B------:R-:W5:Y:S04]  /*0050*/  LDL R11, [UR6+0xc] ;  /* 0x00000c06ff0b7983 */ /* 0x000f680008100800 */
[----:B------:R-:W5:Y:S04]  /*0060*/  LDL R13, [UR6+0x10] ;  /* 0x00001006ff0d7983 */ /* 0x000f680008100800 */
[----:B------:R-:W5:Y:S01]  /*0070*/  LDL R15, [UR6+0x14] ;  /* 0x00001406ff0f7983 */ /* 0x000f620008100800 */
[----:B------:R-:W2:Y:S01]  /*0080*/  LDC.64 R2, c[0x0][0x380] ;  /* 0x0000e000ff027b82 */ /* 0x000ea20000000a00 */
[----:B------:R-:W2:Y:S02]  /*0090*/  LDCU.64 UR4, c[0x0][0x358] ;  /* 0x00006b00ff0477ac */ /* 0x000ea40008000a00 */
[----:B------:R-:W5:Y:S04]  /*00a0*/  LDL R17, [UR6+0x18] ;  /* 0x00001806ff117983 */ /* 0x000f680008100800 */
        /* <DEDUP_REMOVED lines=17> */
[----:B--2---:R0:W-:Y:S04]  /*01c0*/  STG.E desc[UR4][R2.64], R5 ;  /* 0x0000000502007986 */ /* 0x0041e8000c101904 */
[----:B---3--:R1:W-:Y:S04]  /*01d0*/  STG.E desc[UR4][R2.64+0x4], R7 ;  /* 0x0000040702007986 */ /* 0x0083e8000c101904 */
[----:B----4-:R2:W-:Y:S04]  /*01e0*/  STG.E desc[UR4][R2.64+0x8], R9 ;  /* 0x0000080902007986 */ /* 0x0105e8000c101904 */
[----:B-----5:R3:W-:Y:S04]  /*01f0*/  STG.E desc[UR4][R2.64+0xc], R11 ;  /* 0x00000c0b02007986 */ /* 0x0207e8000c101904 */
[----:B------:R4:W-:Y:S04]  /*0200*/  STG.E desc[UR4][R2.64+0x10], R13 ;  /* 0x0000100d02007986 */ /* 0x0009e8000c101904 */
[----:B------:R5:W-:Y:S04]  /*0210*/  STG.E desc[UR4][R2.64+0x14], R15 ;  /* 0x0000140f02007986 */ /* 0x000be8000c101904 */
[----:B0-----:R-:W5:Y:S04]  /*0220*/  LDL R5, [UR6+0x2c] ;  /* 0x00002c06ff057983 */ /* 0x001f680008100800 */
[----:B-1----:R-:W5:Y:S04]  /*0230*/  LDL R7, [UR6+0x30] ;  /* 0x00003006ff077983 */ /* 0x002f680008100800 */
[----:B--2---:R-:W2:Y:S04]  /*0240*/  LDL R9, [UR6+0x34] ;  /* 0x00003406ff097983 */ /* 0x004ea80008100800 */
[----:B---3--:R-:W3:Y:S04]  /*0250*/  LDL R11, [UR6+0x38] ;  /* 0x00003806ff0b7983 */ /* 0x008ee80008100800 */
[----:B----4-:R-:W4:Y:S04]  /*0260*/  LDL R13, [UR6+0x3c] ;  /* 0x00003c06ff0d7983 */ /* 0x010f280008100800 */
[----:B-----5:R-:W5:Y:S04]  /*0270*/  LDL R15, [UR6+0x40] ;  /* 0x00004006ff0f7983 */ /* 0x020f680008100800 */
[----:B------:R-:W-:Y:S04]  /*0280*/  STG.E desc[UR4][R2.64+0x18], R17 ;  /* 0x0000181102007986 */ /* 0x000fe8000c101904 */
        /* <DEDUP_REMOVED lines=19> */
[----:B--2---:R-:W-:Y:S04]  /*03c0*/  STG.E desc[UR4][R2.64+0x34], R9 ;  /* 0x0000340902007986 */ /* 0x004fe8000c101904 */
[----:B---3--:R-:W-:Y:S04]  /*03d0*/  STG.E desc[UR4][R2.64+0x38], R11 ;  /* 0x0000380b02007986 */ /* 0x008fe8000c101904 */
[----:B----4-:R-:W-:Y:S04]  /*03e0*/  STG.E desc[UR4][R2.64+0x3c], R13 ;  /* 0x00003c0d02007986 */ /* 0x010fe8000c101904 */
[----:B-----5:R-:W-:Y:S01]  /*03f0*/  STG.E desc[UR4][R2.64+0x40], R15 ;  /* 0x0000400f02007986 */ /* 0x020fe2000c101904 */
[----:B------:R-:W-:Y:S05]  /*0400*/  EXIT ;  /* 0x000000000000794d */ /* 0x000fea0003800000 */
.L_x_0:
[----:B------:R-:W-:-:S00]  /*0410*/  BRA `(.L_x_0) ;  /* 0xfffffffc00fc7947 */ /* 0x000fc0000383ffff */
[----:B------:R-:W-:-:S00]  /*0420*/  NOP ;  /* 0x0000000000007918 */ /* 0x000fc00000000000 */
        /* <DEDUP_REMOVED lines=13> */
.L_x_1:


//--------------------- .nv.shared.reserved.0     --------------------------
	.section	.nv.shared.reserved.0,"aw",@nobits
	.weak		__nv_reservedSMEM_offset_0_alias
	.size		__nv_reservedSMEM_offset_0_alias, 0, 64
	.other		__nv_reservedSMEM_offset_0_alias,@"STO_CUDA_RESERVED_SHARED STV_DEFAULT"
__nv_reservedSMEM_offset_0_alias:
	.zero		0
	.zero		64


//--------------------- .nv.constant0.my_kernel   --------------------------
	.section	.nv.constant0.my_kernel,"a",@progbits
	.sectionflags	@""
	.align	4
.nv.constant0.my_kernel:
	.zero		904


//--------------------- SYMBOLS --------------------------

	.type		.nv.reservedSmem.offset0,@object
	.size		.nv.reservedSmem.offset0,0x4
